//
// Generated by NVIDIA NVVM Compiler
//
// Compiler Build ID: CL-36424714
// Cuda compilation tools, release 13.0, V13.0.88
// Based on NVVM 20.0.0
//

.version 9.0
.target sm_100
.address_size 64

	// .globl	_Z6daxpy_idPdS_

.visible .entry _Z6daxpy_idPdS_(
	.param .u32 _Z6daxpy_idPdS__param_0,
	.param .f64 _Z6daxpy_idPdS__param_1,
	.param .u64 .ptr .align 1 _Z6daxpy_idPdS__param_2,
	.param .u64 .ptr .align 1 _Z6daxpy_idPdS__param_3
)
{
	.reg .pred 	%p<7>;
	.reg .b32 	%r<31>;
	.reg .b64 	%rd<18>;
	.reg .b64 	%fd<17>;

	ld.param.u32 	%r12, [_Z6daxpy_idPdS__param_0];
	ld.param.f64 	%fd1, [_Z6daxpy_idPdS__param_1];
	ld.param.u64 	%rd3, [_Z6daxpy_idPdS__param_2];
	ld.param.u64 	%rd4, [_Z6daxpy_idPdS__param_3];
	cvta.to.global.u64 	%rd1, %rd4;
	cvta.to.global.u64 	%rd2, %rd3;
	mov.u32 	%r13, %tid.x;
	mov.u32 	%r14, %ctaid.x;
	mov.u32 	%r15, %ntid.x;
	mad.lo.s32 	%r29, %r14, %r15, %r13;
	mov.u32 	%r16, %nctaid.x;
	mul.lo.s32 	%r2, %r16, %r15;
	setp.ge.s32 	%p1, %r29, %r12;
	@%p1 bra 	$L__BB0_7;
	add.s32 	%r17, %r29, %r2;
	max.s32 	%r18, %r12, %r17;
	setp.lt.s32 	%p2, %r17, %r12;
	selp.u32 	%r19, 1, 0, %p2;
	add.s32 	%r20, %r17, %r19;
	sub.s32 	%r21, %r18, %r20;
	div.u32 	%r22, %r21, %r2;
	add.s32 	%r3, %r22, %r19;
	and.b32  	%r23, %r3, 3;
	setp.eq.s32 	%p3, %r23, 3;
	@%p3 bra 	$L__BB0_4;
	add.s32 	%r24, %r3, 1;
	and.b32  	%r25, %r24, 3;
	neg.s32 	%r27, %r25;
$L__BB0_3:
	.pragma "nounroll";
	mul.wide.s32 	%rd5, %r29, 8;
	add.s64 	%rd6, %rd1, %rd5;
	add.s64 	%rd7, %rd2, %rd5;
	ld.global.f64 	%fd2, [%rd7];
	ld.global.f64 	%fd3, [%rd6];
	fma.rn.f64 	%fd4, %fd1, %fd2, %fd3;
	st.global.f64 	[%rd6], %fd4;
	add.s32 	%r29, %r29, %r2;
	add.s32 	%r27, %r27, 1;
	setp.ne.s32 	%p4, %r27, 0;
	@%p4 bra 	$L__BB0_3;
$L__BB0_4:
	setp.lt.u32 	%p5, %r3, 3;
	@%p5 bra 	$L__BB0_7;
	mul.wide.s32 	%rd11, %r2, 8;
	shl.b32 	%r26, %r2, 2;
$L__BB0_6:
	mul.wide.s32 	%rd8, %r29, 8;
	add.s64 	%rd9, %rd2, %rd8;
	ld.global.f64 	%fd5, [%rd9];
	add.s64 	%rd10, %rd1, %rd8;
	ld.global.f64 	%fd6, [%rd10];
	fma.rn.f64 	%fd7, %fd1, %fd5, %fd6;
	st.global.f64 	[%rd10], %fd7;
	add.s64 	%rd12, %rd9, %rd11;
	ld.global.f64 	%fd8, [%rd12];
	add.s64 	%rd13, %rd10, %rd11;
	ld.global.f64 	%fd9, [%rd13];
	fma.rn.f64 	%fd10, %fd1, %fd8, %fd9;
	st.global.f64 	[%rd13], %fd10;
	add.s64 	%rd14, %rd12, %rd11;
	ld.global.f64 	%fd11, [%rd14];
	add.s64 	%rd15, %rd13, %rd11;
	ld.global.f64 	%fd12, [%rd15];
	fma.rn.f64 	%fd13, %fd1, %fd11, %fd12;
	st.global.f64 	[%rd15], %fd13;
	add.s64 	%rd16, %rd14, %rd11;
	ld.global.f64 	%fd14, [%rd16];
	add.s64 	%rd17, %rd15, %rd11;
	ld.global.f64 	%fd15, [%rd17];
	fma.rn.f64 	%fd16, %fd1, %fd14, %fd15;
	st.global.f64 	[%rd17], %fd16;
	add.s32 	%r29, %r26, %r29;
	setp.lt.s32 	%p6, %r29, %r12;
	@%p6 bra 	$L__BB0_6;
$L__BB0_7:
	ret;

}
	// .globl	_Z11daxpy_mono_idPdS_
.visible .entry _Z11daxpy_mono_idPdS_(
	.param .u32 _Z11daxpy_mono_idPdS__param_0,
	.param .f64 _Z11daxpy_mono_idPdS__param_1,
	.param .u64 .ptr .align 1 _Z11daxpy_mono_idPdS__param_2,
	.param .u64 .ptr .align 1 _Z11daxpy_mono_idPdS__param_3
)
{
	.reg .pred 	%p<2>;
	.reg .b32 	%r<6>;
	.reg .b64 	%rd<8>;
	.reg .b64 	%fd<5>;

	ld.param.u32 	%r2, [_Z11daxpy_mono_idPdS__param_0];
	ld.param.f64 	%fd1, [_Z11daxpy_mono_idPdS__param_1];
	ld.param.u64 	%rd1, [_Z11daxpy_mono_idPdS__param_2];
	ld.param.u64 	%rd2, [_Z11daxpy_mono_idPdS__param_3];
	mov.u32 	%r3, %tid.x;
	mov.u32 	%r4, %ctaid.x;
	mov.u32 	%r5, %ntid.x;
	mad.lo.s32 	%r1, %r4, %r5, %r3;
	setp.ge.s32 	%p1, %r1, %r2;
	@%p1 bra 	$L__BB1_2;
	cvta.to.global.u64 	%rd3, %rd1;
	cvta.to.global.u64 	%rd4, %rd2;
	mul.wide.s32 	%rd5, %r1, 8;
	add.s64 	%rd6, %rd3, %rd5;
	ld.global.f64 	%fd2, [%rd6];
	add.s64 	%rd7, %rd4, %rd5;
	ld.global.f64 	%fd3, [%rd7];
	fma.rn.f64 	%fd4, %fd1, %fd2, %fd3;
	st.global.f64 	[%rd7], %fd4;
$L__BB1_2:
	ret;

}


// ===== COMPILED SASS (sm_100) =====

	.target	sm_100

	.elftype	@"ET_EXEC"


//--------------------- .note.nv.tkinfo           --------------------------
	.section	.note.nv.tkinfo,"",@"SHT_NOTE"
	.sectionflags	@"SHF_NOTE_NV_TKINFO"
	.tkinfo
        /*0018*/ 	.word	0x00000002
        /*0030*/ 	.string	""
        /*0030*/ 	.string	"ptxas"
        /*0030*/ 	.string	"Cuda compilation tools, release 13.0, V13.0.88"
        /*0030*/ 	.string	"Build cuda_13.0.r13.0/compiler.36424714_0"
        /*0030*/ 	.string	"-arch sm_100 -m 64 "



//--------------------- .note.nv.cuinfo           --------------------------
	.section	.note.nv.cuinfo,"",@"SHT_NOTE"
	.sectionflags	@"SHF_NOTE_NV_CUINFO"
        /*0018*/ 	.short	0x0002
        /*001a*/ 	.short	0x0064
        /*001c*/ 	.short	0x0082
	.zero		2


//--------------------- .nv.info                  --------------------------
	.section	.nv.info,"",@"SHT_CUDA_INFO"
	.align	4


	//----- nvinfo : EIATTR_REGCOUNT
	.align		4
        /*0000*/ 	.byte	0x04, 0x2f
        /*0002*/ 	.short	(.L_1 - .L_0)
	.align		4
.L_0:
        /*0004*/ 	.word	index@(_Z6daxpy_idPdS_)
        /*0008*/ 	.word	0x00000018


	//----- nvinfo : EIATTR_FRAME_SIZE
	.align		4
.L_1:
        /*000c*/ 	.byte	0x04, 0x11
        /*000e*/ 	.short	(.L_3 - .L_2)
	.align		4
.L_2:
        /*0010*/ 	.word	index@(_Z6daxpy_idPdS_)
        /*0014*/ 	.word	0x00000000


	//----- nvinfo : EIATTR_REGCOUNT
	.align		4
.L_3:
        /*0018*/ 	.byte	0x04, 0x2f
        /*001a*/ 	.short	(.L_5 - .L_4)
	.align		4
.L_4:
        /*001c*/ 	.word	index@(_Z11daxpy_mono_idPdS_)
        /*0020*/ 	.word	0x0000000a


	//----- nvinfo : EIATTR_FRAME_SIZE
	.align		4
.L_5:
        /*0024*/ 	.byte	0x04, 0x11
        /*0026*/ 	.short	(.L_7 - .L_6)
	.align		4
.L_6:
        /*0028*/ 	.word	index@(_Z11daxpy_mono_idPdS_)
        /*002c*/ 	.word	0x00000000


	//----- nvinfo : EIATTR_MIN_STACK_SIZE
	.align		4
.L_7:
        /*0030*/ 	.byte	0x04, 0x12
        /*0032*/ 	.short	(.L_9 - .L_8)
	.align		4
.L_8:
        /*0034*/ 	.word	index@(_Z11daxpy_mono_idPdS_)
        /*0038*/ 	.word	0x00000000


	//----- nvinfo : EIATTR_MIN_STACK_SIZE
	.align		4
.L_9:
        /*003c*/ 	.byte	0x04, 0x12
        /*003e*/ 	.short	(.L_11 - .L_10)
	.align		4
.L_10:
        /*0040*/ 	.word	index@(_Z6daxpy_idPdS_)
        /*0044*/ 	.word	0x00000000
.L_11:


//--------------------- .nv.compat                --------------------------
	.section	.nv.compat,"",@"SHT_CUDA_COMPAT_INFO"
	.align	4
        /*0000*/ 	.byte	0x02, 0x09, 0x00, 0x00, 0x02, 0x02, 0x01, 0x00, 0x02, 0x05, 0x05, 0x00, 0x03, 0x07, 0x01, 0x01
        /*0010*/ 	.byte	0x02, 0x03, 0x00, 0x00, 0x02, 0x06, 0x01, 0x00, 0x04, 0x0b, 0x08, 0x00, 0x01, 0x00, 0x00, 0x00
        /*0020*/ 	.byte	0x00, 0x00, 0x00, 0x00


//--------------------- .nv.info._Z11daxpy_mono_idPdS_ --------------------------
	.section	.nv.info._Z11daxpy_mono_idPdS_,"",@"SHT_CUDA_INFO"
	.sectionflags	@""
	.align	4


	//----- nvinfo : EIATTR_CUDA_API_VERSION
	.align		4
        /*0000*/ 	.byte	0x04, 0x37
        /*0002*/ 	.short	(.L_13 - .L_12)
.L_12:
        /*0004*/ 	.word	0x00000082


	//----- nvinfo : EIATTR_KPARAM_INFO
	.align		4
.L_13:
        /*0008*/ 	.byte	0x04, 0x17
        /*000a*/ 	.short	(.L_15 - .L_14)
.L_14:
        /*000c*/ 	.word	0x00000000
        /*0010*/ 	.short	0x0003
        /*0012*/ 	.short	0x0018
        /*0014*/ 	.byte	0x00, 0xf5, 0x21, 0x00


	//----- nvinfo : EIATTR_KPARAM_INFO
	.align		4
.L_15:
        /*0018*/ 	.byte	0x04, 0x17
        /*001a*/ 	.short	(.L_17 - .L_16)
.L_16:
        /*001c*/ 	.word	0x00000000
        /*0020*/ 	.short	0x0002
        /*0022*/ 	.short	0x0010
        /*0024*/ 	.byte	0x00, 0xf5, 0x21, 0x00


	//----- nvinfo : EIATTR_KPARAM_INFO
	.align		4
.L_17:
        /*0028*/ 	.byte	0x04, 0x17
        /*002a*/ 	.short	(.L_19 - .L_18)
.L_18:
        /*002c*/ 	.word	0x00000000
        /*0030*/ 	.short	0x0001
        /*0032*/ 	.short	0x0008
        /*0034*/ 	.byte	0x00, 0xf0, 0x21, 0x00


	//----- nvinfo : EIATTR_KPARAM_INFO
	.align		4
.L_19:
        /*0038*/ 	.byte	0x04, 0x17
        /*003a*/ 	.short	(.L_21 - .L_20)
.L_20:
        /*003c*/ 	.word	0x00000000
        /*0040*/ 	.short	0x0000
        /*0042*/ 	.short	0x0000
        /*0044*/ 	.byte	0x00, 0xf0, 0x11, 0x00


	//----- nvinfo : EIATTR_SPARSE_MMA_MASK
	.align		4
.L_21:
        /*0048*/ 	.byte	0x03, 0x50
        /*004a*/ 	.short	0x0000


	//----- nvinfo : EIATTR_MAXREG_COUNT
	.align		4
        /*004c*/ 	.byte	0x03, 0x1b
        /*004e*/ 	.short	0x00ff


	//----- nvinfo : EIATTR_MERCURY_ISA_VERSION
	.align		4
        /*0050*/ 	.byte	0x03, 0x5f
        /*0052*/ 	.short	0x0101


	//----- nvinfo : EIATTR_VRC_CTA_INIT_COUNT
	.align		4
        /*0054*/ 	.byte	0x02, 0x4a
	.zero		1
	.zero		1


	//----- nvinfo : EIATTR_EXIT_INSTR_OFFSETS
	.align		4
        /*0058*/ 	.byte	0x04, 0x1c
        /*005a*/ 	.short	(.L_23 - .L_22)


	//   ....[0]....
.L_22:
        /*005c*/ 	.word	0x00000070


	//   ....[1]....
        /*0060*/ 	.word	0x00000120


	//----- nvinfo : EIATTR_CBANK_PARAM_SIZE
	.align		4
.L_23:
        /*0064*/ 	.byte	0x03, 0x19
        /*0066*/ 	.short	0x0020


	//----- nvinfo : EIATTR_PARAM_CBANK
	.align		4
        /*0068*/ 	.byte	0x04, 0x0a
        /*006a*/ 	.short	(.L_25 - .L_24)
	.align		4
.L_24:
        /*006c*/ 	.word	index@(.nv.constant0._Z11daxpy_mono_idPdS_)
        /*0070*/ 	.short	0x0380
        /*0072*/ 	.short	0x0020


	//----- nvinfo : EIATTR_SW_WAR
	.align		4
.L_25:
        /*0074*/ 	.byte	0x04, 0x36
        /*0076*/ 	.short	(.L_27 - .L_26)
.L_26:
        /*0078*/ 	.word	0x00000008
.L_27:


//--------------------- .nv.info._Z6daxpy_idPdS_  --------------------------
	.section	.nv.info._Z6daxpy_idPdS_,"",@"SHT_CUDA_INFO"
	.sectionflags	@""
	.align	4


	//----- nvinfo : EIATTR_CUDA_API_VERSION
	.align		4
        /*0000*/ 	.byte	0x04, 0x37
        /*0002*/ 	.short	(.L_29 - .L_28)
.L_28:
        /*0004*/ 	.word	0x00000082


	//----- nvinfo : EIATTR_KPARAM_INFO
	.align		4
.L_29:
        /*0008*/ 	.byte	0x04, 0x17
        /*000a*/ 	.short	(.L_31 - .L_30)
.L_30:
        /*000c*/ 	.word	0x00000000
        /*0010*/ 	.short	0x0003
        /*0012*/ 	.short	0x0018
        /*0014*/ 	.byte	0x00, 0xf5, 0x21, 0x00


	//----- nvinfo : EIATTR_KPARAM_INFO
	.align		4
.L_31:
        /*0018*/ 	.byte	0x04, 0x17
        /*001a*/ 	.short	(.L_33 - .L_32)
.L_32:
        /*001c*/ 	.word	0x00000000
        /*0020*/ 	.short	0x0002
        /*0022*/ 	.short	0x0010
        /*0024*/ 	.byte	0x00, 0xf5, 0x21, 0x00


	//----- nvinfo : EIATTR_KPARAM_INFO
	.align		4
.L_33:
        /*0028*/ 	.byte	0x04, 0x17
        /*002a*/ 	.short	(.L_35 - .L_34)
.L_34:
        /*002c*/ 	.word	0x00000000
        /*0030*/ 	.short	0x0001
        /*0032*/ 	.short	0x0008
        /*0034*/ 	.byte	0x00, 0xf0, 0x21, 0x00


	//----- nvinfo : EIATTR_KPARAM_INFO
	.align		4
.L_35:
        /*0038*/ 	.byte	0x04, 0x17
        /*003a*/ 	.short	(.L_37 - .L_36)
.L_36:
        /*003c*/ 	.word	0x00000000
        /*0040*/ 	.short	0x0000
        /*0042*/ 	.short	0x0000
        /*0044*/ 	.byte	0x00, 0xf0, 0x11, 0x00


	//----- nvinfo : EIATTR_SPARSE_MMA_MASK
	.align		4
.L_37:
        /*0048*/ 	.byte	0x03, 0x50
        /*004a*/ 	.short	0x0000


	//----- nvinfo : EIATTR_MAXREG_COUNT
	.align		4
        /*004c*/ 	.byte	0x03, 0x1b
        /*004e*/ 	.short	0x00ff


	//----- nvinfo : EIATTR_MERCURY_ISA_VERSION
	.align		4
        /*0050*/ 	.byte	0x03, 0x5f
        /*0052*/ 	.short	0x0101


	//----- nvinfo : EIATTR_VRC_CTA_INIT_COUNT
	.align		4
        /*0054*/ 	.byte	0x02, 0x4a
	.zero		1
	.zero		1


	//----- nvinfo : EIATTR_EXIT_INSTR_OFFSETS
	.align		4
        /*0058*/ 	.byte	0x04, 0x1c
        /*005a*/ 	.short	(.L_39 - .L_38)


	//   ....[0]....
.L_38:
        /*005c*/ 	.word	0x00000090


	//   ....[1]....
        /*0060*/ 	.word	0x000003a0


	//   ....[2]....
        /*0064*/ 	.word	0x00000580


	//----- nvinfo : EIATTR_CRS_STACK_SIZE
	.align		4
.L_39:
        /*0068*/ 	.byte	0x04, 0x1e
        /*006a*/ 	.short	(.L_41 - .L_40)
.L_40:
        /*006c*/ 	.word	0x00000000


	//----- nvinfo : EIATTR_CBANK_PARAM_SIZE
	.align		4
.L_41:
        /*0070*/ 	.byte	0x03, 0x19
        /*0072*/ 	.short	0x0020


	//----- nvinfo : EIATTR_PARAM_CBANK
	.align		4
        /*0074*/ 	.byte	0x04, 0x0a
        /*0076*/ 	.short	(.L_43 - .L_42)
	.align		4
.L_42:
        /*0078*/ 	.word	index@(.nv.constant0._Z6daxpy_idPdS_)
        /*007c*/ 	.short	0x0380
        /*007e*/ 	.short	0x0020


	//----- nvinfo : EIATTR_SW_WAR
	.align		4
.L_43:
        /*0080*/ 	.byte	0x04, 0x36
        /*0082*/ 	.short	(.L_45 - .L_44)
.L_44:
        /*0084*/ 	.word	0x00000008
.L_45:


//--------------------- .nv.callgraph             --------------------------
	.section	.nv.callgraph,"",@"SHT_CUDA_CALLGRAPH"
	.align	4
	.sectionentsize	8
	.align		4
        /*0000*/ 	.word	0x00000000
	.align		4
        /*0004*/ 	.word	0xffffffff
	.align		4
        /*0008*/ 	.word	0x00000000
	.align		4
        /*000c*/ 	.word	0xfffffffe
	.align		4
        /*0010*/ 	.word	0x00000000
	.align		4
        /*0014*/ 	.word	0xfffffffd
	.align		4
        /*0018*/ 	.word	0x00000000
	.align		4
        /*001c*/ 	.word	0xfffffffc


//--------------------- .text._Z11daxpy_mono_idPdS_ --------------------------
	.section	.text._Z11daxpy_mono_idPdS_,"ax",@progbits
	.align	128
        .global         _Z11daxpy_mono_idPdS_
        .type           _Z11daxpy_mono_idPdS_,@function
        .size           _Z11daxpy_mono_idPdS_,(.L_x_6 - _Z11daxpy_mono_idPdS_)
        .other          _Z11daxpy_mono_idPdS_,@"STO_CUDA_ENTRY STV_DEFAULT"
_Z11daxpy_mono_idPdS_:
.text._Z11daxpy_mono_idPdS_:
[----:B------:R-:W-:Y:S01]  /*0000*/  LDC R1, c[0x0][0x37c] ;  /* 0x0000df00ff017b82 */ /* 0x000fe20000000800 */
[----:B------:R-:W0:Y:S07]  /*0010*/  S2R R7, SR_TID.X ;  /* 0x0000000000077919 */ /* 0x000e2e0000002100 */
[----:B------:R-:W0:Y:S01]  /*0020*/  S2UR UR4, SR_CTAID.X ;  /* 0x00000000000479c3 */ /* 0x000e220000002500 */
[----:B------:R-:W1:Y:S07]  /*0030*/  LDCU UR5, c[0x0][0x380] ;  /* 0x00007000ff0577ac */ /* 0x000e6e0008000800 */
[----:B------:R-:W0:Y:S02]  /*0040*/  LDC R0, c[0x0][0x360] ;  /* 0x0000d800ff007b82 */ /* 0x000e240000000800 */
[----:B0-----:R-:W-:-:S05]  /*0050*/  IMAD R7, R0, UR4, R7 ;  /* 0x0000000400077c24 */ /* 0x001fca000f8e0207 */
[----:B-1----:R-:W-:-:S13]  /*0060*/  ISETP.GE.AND P0, PT, R7, UR5, PT ;  /* 0x0000000507007c0c */ /* 0x002fda000bf06270 */
[----:B------:R-:W-:Y:S05]  /*0070*/  @P0 EXIT ;  /* 0x000000000000094d */ /* 0x000fea0003800000 */
[----:B------:R-:W0:Y:S01]  /*0080*/  LDC.64 R2, c[0x0][0x390] ;  /* 0x0000e400ff027b82 */ /* 0x000e220000000a00 */
[----:B------:R-:W1:Y:S01]  /*0090*/  LDCU.64 UR4, c[0x0][0x358] ;  /* 0x00006b00ff0477ac */ /* 0x000e620008000a00 */
[----:B------:R-:W2:Y:S06]  /*00a0*/  LDCU.64 UR6, c[0x0][0x388] ;  /* 0x00007100ff0677ac */ /* 0x000eac0008000a00 */
[----:B------:R-:W3:Y:S01]  /*00b0*/  LDC.64 R4, c[0x0][0x398] ;  /* 0x0000e600ff047b82 */ /* 0x000ee20000000a00 */
[----:B0-----:R-:W-:-:S06]  /*00c0*/  IMAD.WIDE R2, R7, 0x8, R2 ;  /* 0x0000000807027825 */ /* 0x001fcc00078e0202 */
[----:B-1----:R-:W2:Y:S01]  /*00d0*/  LDG.E.64 R2, desc[UR4][R2.64] ;  /* 0x0000000402027981 */ /* 0x002ea2000c1e1b00 */
[----:B---3--:R-:W-:-:S05]  /*00e0*/  IMAD.WIDE R4, R7, 0x8, R4 ;  /* 0x0000000807047825 */ /* 0x008fca00078e0204 */
[----:B------:R-:W2:Y:S02]  /*00f0*/  LDG.E.64 R6, desc[UR4][R4.64] ;  /* 0x0000000404067981 */ /* 0x000ea4000c1e1b00 */
[----:B--2---:R-:W-:-:S07]  /*0100*/  DFMA R6, R2, UR6, R6 ;  /* 0x0000000602067c2b */ /* 0x004fce0008000006 */
[----:B------:R-:W-:Y:S01]  /*0110*/  STG.E.64 desc[UR4][R4.64], R6 ;  /* 0x0000000604007986 */ /* 0x000fe2000c101b04 */
[----:B------:R-:W-:Y:S05]  /*0120*/  EXIT ;  /* 0x000000000000794d */ /* 0x000fea0003800000 */
.L_x_0:
[----:B------:R-:W-:-:S00]  /*0130*/  BRA `(.L_x_0) ;  /* 0xfffffffc00fc7947 */ /* 0x000fc0000383ffff */
[----:B------:R-:W-:-:S00]  /*0140*/  NOP ;  /* 0x0000000000007918 */ /* 0x000fc00000000000 */
        /* <DEDUP_REMOVED lines=11> */
.L_x_6:


//--------------------- .text._Z6daxpy_idPdS_     --------------------------
	.section	.text._Z6daxpy_idPdS_,"ax",@progbits
	.align	128
        .global         _Z6daxpy_idPdS_
        .type           _Z6daxpy_idPdS_,@function
        .size           _Z6daxpy_idPdS_,(.L_x_7 - _Z6daxpy_idPdS_)
        .other          _Z6daxpy_idPdS_,@"STO_CUDA_ENTRY STV_DEFAULT"
_Z6daxpy_idPdS_:
.text._Z6daxpy_idPdS_:
[----:B------:R-:W-:Y:S01]  /*0000*/  LDC R1, c[0x0][0x37c] ;  /* 0x0000df00ff017b82 */ /* 0x000fe20000000800 */
[----:B------:R-:W0:Y:S07]  /*0010*/  S2R R3, SR_TID.X ;  /* 0x0000000000037919 */ /* 0x000e2e0000002100 */
[----:B------:R-:W0:Y:S01]  /*0020*/  S2UR UR4, SR_CTAID.X ;  /* 0x00000000000479c3 */ /* 0x000e220000002500 */
[----:B------:R-:W1:Y:S07]  /*0030*/  LDCU UR6, c[0x0][0x380] ;  /* 0x00007000ff0677ac */ /* 0x000e6e0008000800 */
[----:B------:R-:W0:Y:S01]  /*0040*/  LDC R0, c[0x0][0x360] ;  /* 0x0000d800ff007b82 */ /* 0x000e220000000800 */
[----:B------:R-:W2:Y:S01]  /*0050*/  LDCU UR5, c[0x0][0x370] ;  /* 0x00006e00ff0577ac */ /* 0x000ea20008000800 */
[----:B0-----:R-:W-:-:S02]  /*0060*/  IMAD R3, R0, UR4, R3 ;  /* 0x0000000400037c24 */ /* 0x001fc4000f8e0203 */
[----:B--2---:R-:W-:-:S03]  /*0070*/  IMAD R0, R0, UR5, RZ ;  /* 0x0000000500007c24 */ /* 0x004fc6000f8e02ff */
[----:B-1----:R-:W-:-:S13]  /*0080*/  ISETP.GE.AND P0, PT, R3, UR6, PT ;  /* 0x0000000603007c0c */ /* 0x002fda000bf06270 */
[----:B------:R-:W-:Y:S05]  /*0090*/  @P0 EXIT ;  /* 0x000000000000094d */ /* 0x000fea0003800000 */
[----:B------:R-:W0:Y:S01]  /*00a0*/  I2F.U32.RP R8, R0 ;  /* 0x0000000000087306 */ /* 0x000e220000209000 */
[C---:B------:R-:W-:Y:S01]  /*00b0*/  IADD3 R2, PT, PT, R0.reuse, R3, RZ ;  /* 0x0000000300027210 */ /* 0x040fe20007ffe0ff */
[----:B------:R-:W-:Y:S01]  /*00c0*/  IMAD.MOV R9, RZ, RZ, -R0 ;  /* 0x000000ffff097224 */ /* 0x000fe200078e0a00 */
[----:B------:R-:W-:Y:S01]  /*00d0*/  ISETP.NE.U32.AND P2, PT, R0, RZ, PT ;  /* 0x000000ff0000720c */ /* 0x000fe20003f45070 */
[----:B------:R-:W1:Y:S01]  /*00e0*/  LDCU.64 UR10, c[0x0][0x388] ;  /* 0x00007100ff0a77ac */ /* 0x000e620008000a00 */
[C---:B------:R-:W-:Y:S01]  /*00f0*/  ISETP.GE.AND P0, PT, R2.reuse, UR6, PT ;  /* 0x0000000602007c0c */ /* 0x040fe2000bf06270 */
[----:B------:R-:W-:Y:S01]  /*0100*/  BSSY.RECONVERGENT B0, `(.L_x_1) ;  /* 0x0000029000007945 */ /* 0x000fe20003800200 */
[----:B------:R-:W-:Y:S01]  /*0110*/  VIMNMX R7, PT, PT, R2, UR6, !PT ;  /* 0x0000000602077c48 */ /* 0x000fe2000ffe0100 */
[----:B------:R-:W2:Y:S01]  /*0120*/  LDCU.64 UR4, c[0x0][0x358] ;  /* 0x00006b00ff0477ac */ /* 0x000ea20008000a00 */
[----:B------:R-:W-:Y:S01]  /*0130*/  SEL R6, RZ, 0x1, P0 ;  /* 0x00000001ff067807 */ /* 0x000fe20000000000 */
[----:B------:R-:W3:Y:S03]  /*0140*/  LDCU.64 UR8, c[0x0][0x388] ;  /* 0x00007100ff0877ac */ /* 0x000ee60008000a00 */
[----:B------:R-:W-:Y:S01]  /*0150*/  IADD3 R7, PT, PT, R7, -R2, -R6 ;  /* 0x8000000207077210 */ /* 0x000fe20007ffe806 */
[----:B0-----:R-:W0:Y:S02]  /*0160*/  MUFU.RCP R8, R8 ;  /* 0x0000000800087308 */ /* 0x001e240000001000 */
[----:B0-----:R-:W-:-:S06]  /*0170*/  IADD3 R4, PT, PT, R8, 0xffffffe, RZ ;  /* 0x0ffffffe08047810 */ /* 0x001fcc0007ffe0ff */
[----:B------:R0:W4:Y:S02]  /*0180*/  F2I.FTZ.U32.TRUNC.NTZ R5, R4 ;  /* 0x0000000400057305 */ /* 0x000124000021f000 */
[----:B0-----:R-:W-:Y:S02]  /*0190*/  IMAD.MOV.U32 R4, RZ, RZ, RZ ;  /* 0x000000ffff047224 */ /* 0x001fe400078e00ff */
[----:B----4-:R-:W-:-:S04]  /*01a0*/  IMAD R9, R9, R5, RZ ;  /* 0x0000000509097224 */ /* 0x010fc800078e02ff */
[----:B------:R-:W-:-:S06]  /*01b0*/  IMAD.HI.U32 R8, R5, R9, R4 ;  /* 0x0000000905087227 */ /* 0x000fcc00078e0004 */
[----:B------:R-:W-:-:S05]  /*01c0*/  IMAD.HI.U32 R5, R8, R7, RZ ;  /* 0x0000000708057227 */ /* 0x000fca00078e00ff */
[----:B------:R-:W-:-:S05]  /*01d0*/  IADD3 R2, PT, PT, -R5, RZ, RZ ;  /* 0x000000ff05027210 */ /* 0x000fca0007ffe1ff */
[----:B------:R-:W-:-:S05]  /*01e0*/  IMAD R7, R0, R2, R7 ;  /* 0x0000000200077224 */ /* 0x000fca00078e0207 */
[----:B------:R-:W-:-:S13]  /*01f0*/  ISETP.GE.U32.AND P0, PT, R7, R0, PT ;  /* 0x000000000700720c */ /* 0x000fda0003f06070 */
[----:B------:R-:W-:Y:S01]  /*0200*/  @P0 IMAD.IADD R7, R7, 0x1, -R0 ;  /* 0x0000000107070824 */ /* 0x000fe200078e0a00 */
[----:B------:R-:W-:-:S04]  /*0210*/  @P0 IADD3 R5, PT, PT, R5, 0x1, RZ ;  /* 0x0000000105050810 */ /* 0x000fc80007ffe0ff */
[----:B------:R-:W-:-:S13]  /*0220*/  ISETP.GE.U32.AND P1, PT, R7, R0, PT ;  /* 0x000000000700720c */ /* 0x000fda0003f26070 */
[----:B------:R-:W-:Y:S01]  /*0230*/  @P1 VIADD R5, R5, 0x1 ;  /* 0x0000000105051836 */ /* 0x000fe20000000000 */
[----:B------:R-:W-:-:S04]  /*0240*/  @!P2 LOP3.LUT R5, RZ, R0, RZ, 0x33, !PT ;  /* 0x00000000ff05a212 */ /* 0x000fc800078e33ff */
[----:B------:R-:W-:-:S04]  /*0250*/  IADD3 R2, PT, PT, R6, R5, RZ ;  /* 0x0000000506027210 */ /* 0x000fc80007ffe0ff */
[C---:B------:R-:W-:Y:S02]  /*0260*/  LOP3.LUT R4, R2.reuse, 0x3, RZ, 0xc0, !PT ;  /* 0x0000000302047812 */ /* 0x040fe400078ec0ff */
[----:B------:R-:W-:Y:S02]  /*0270*/  ISETP.GE.U32.AND P1, PT, R2, 0x3, PT ;  /* 0x000000030200780c */ /* 0x000fe40003f26070 */
[----:B------:R-:W-:-:S13]  /*0280*/  ISETP.NE.AND P0, PT, R4, 0x3, PT ;  /* 0x000000030400780c */ /* 0x000fda0003f05270 */
[----:B-123--:R-:W-:Y:S05]  /*0290*/  @!P0 BRA `(.L_x_2) ;  /* 0x00000000003c8947 */ /* 0x00efea0003800000 */
[----:B------:R-:W0:Y:S01]  /*02a0*/  LDC.64 R12, c[0x0][0x390] ;  /* 0x0000e400ff0c7b82 */ /* 0x000e220000000a00 */
[----:B------:R-:W-:-:S05]  /*02b0*/  VIADD R2, R2, 0x1 ;  /* 0x0000000102027836 */ /* 0x000fca0000000000 */
[----:B------:R-:W-:Y:S02]  /*02c0*/  LOP3.LUT R2, R2, 0x3, RZ, 0xc0, !PT ;  /* 0x0000000302027812 */ /* 0x000fe400078ec0ff */
[----:B------:R-:W1:Y:S02]  /*02d0*/  LDC.64 R10, c[0x0][0x398] ;  /* 0x0000e600ff0a7b82 */ /* 0x000e640000000a00 */
[----:B------:R-:W-:-:S07]  /*02e0*/  IADD3 R2, PT, PT, -R2, RZ, RZ ;  /* 0x000000ff02027210 */ /* 0x000fce0007ffe1ff */
.L_x_3:
[----:B0-----:R-:W-:-:S04]  /*02f0*/  IMAD.WIDE R6, R3, 0x8, R12 ;  /* 0x0000000803067825 */ /* 0x001fc800078e020c */
[----:B-12---:R-:W-:Y:S02]  /*0300*/  IMAD.WIDE R4, R3, 0x8, R10 ;  /* 0x0000000803047825 */ /* 0x006fe400078e020a */
[----:B------:R-:W2:Y:S04]  /*0310*/  LDG.E.64 R6, desc[UR4][R6.64] ;  /* 0x0000000406067981 */ /* 0x000ea8000c1e1b00 */
[----:B------:R-:W2:Y:S01]  /*0320*/  LDG.E.64 R8, desc[UR4][R4.64] ;  /* 0x0000000404087981 */ /* 0x000ea2000c1e1b00 */
[----:B------:R-:W-:Y:S01]  /*0330*/  VIADD R2, R2, 0x1 ;  /* 0x0000000102027836 */ /* 0x000fe20000000000 */
[----:B------:R-:W-:-:S04]  /*0340*/  IADD3 R3, PT, PT, R0, R3, RZ ;  /* 0x0000000300037210 */ /* 0x000fc80007ffe0ff */
[----:B------:R-:W-:Y:S01]  /*0350*/  ISETP.NE.AND P0, PT, R2, RZ, PT ;  /* 0x000000ff0200720c */ /* 0x000fe20003f05270 */
[----:B--2---:R-:W-:-:S07]  /*0360*/  DFMA R8, R6, UR8, R8 ;  /* 0x0000000806087c2b */ /* 0x004fce0008000008 */
[----:B------:R2:W-:Y:S05]  /*0370*/  STG.E.64 desc[UR4][R4.64], R8 ;  /* 0x0000000804007986 */ /* 0x0005ea000c101b04 */
[----:B------:R-:W-:Y:S05]  /*0380*/  @P0 BRA `(.L_x_3) ;  /* 0xfffffffc00d80947 */ /* 0x000fea000383ffff */
.L_x_2:
[----:B------:R-:W-:Y:S05]  /*0390*/  BSYNC.RECONVERGENT B0 ;  /* 0x0000000000007941 */ /* 0x000fea0003800200 */
.L_x_1:
[----:B------:R-:W-:Y:S05]  /*03a0*/  @!P1 EXIT ;  /* 0x000000000000994d */ /* 0x000fea0003800000 */
.L_x_4:
[----:B-12---:R-:W0:Y:S08]  /*03b0*/  LDC.64 R4, c[0x0][0x390] ;  /* 0x0000e400ff047b82 */ /* 0x006e300000000a00 */
[----:B------:R-:W1:Y:S01]  /*03c0*/  LDC.64 R6, c[0x0][0x398] ;  /* 0x0000e600ff067b82 */ /* 0x000e620000000a00 */
[----:B0-----:R-:W-:-:S05]  /*03d0*/  IMAD.WIDE R14, R3, 0x8, R4 ;  /* 0x00000008030e7825 */ /* 0x001fca00078e0204 */
[----:B------:R-:W2:Y:S01]  /*03e0*/  LDG.E.64 R4, desc[UR4][R14.64] ;  /* 0x000000040e047981 */ /* 0x000ea2000c1e1b00 */
[----:B-1----:R-:W-:-:S05]  /*03f0*/  IMAD.WIDE R20, R3, 0x8, R6 ;  /* 0x0000000803147825 */ /* 0x002fca00078e0206 */
[----:B------:R-:W2:Y:S01]  /*0400*/  LDG.E.64 R6, desc[UR4][R20.64] ;  /* 0x0000000414067981 */ /* 0x000ea2000c1e1b00 */
[----:B------:R-:W-:Y:S01]  /*0410*/  IMAD.WIDE R10, R0, 0x8, R20 ;  /* 0x00000008000a7825 */ /* 0x000fe200078e0214 */
[----:B--2---:R-:W-:-:S03]  /*0420*/  DFMA R4, R4, UR10, R6 ;  /* 0x0000000a04047c2b */ /* 0x004fc60008000006 */
[----:B------:R-:W-:-:S04]  /*0430*/  IMAD.WIDE R6, R0, 0x8, R14 ;  /* 0x0000000800067825 */ /* 0x000fc800078e020e */
[----:B------:R0:W-:Y:S04]  /*0440*/  STG.E.64 desc[UR4][R20.64], R4 ;  /* 0x0000000414007986 */ /* 0x0001e8000c101b04 */
[----:B------:R-:W2:Y:S04]  /*0450*/  LDG.E.64 R8, desc[UR4][R6.64] ;  /* 0x0000000406087981 */ /* 0x000ea8000c1e1b00 */
[----:B------:R-:W2:Y:S01]  /*0460*/  LDG.E.64 R12, desc[UR4][R10.64] ;  /* 0x000000040a0c7981 */ /* 0x000ea2000c1e1b00 */
[----:B------:R-:W-:Y:S01]  /*0470*/  IMAD.WIDE R16, R0, 0x8, R10 ;  /* 0x0000000800107825 */ /* 0x000fe200078e020a */
[----:B--2---:R-:W-:-:S03]  /*0480*/  DFMA R8, R8, UR10, R12 ;  /* 0x0000000a08087c2b */ /* 0x004fc6000800000c */
[----:B------:R-:W-:-:S04]  /*0490*/  IMAD.WIDE R12, R0, 0x8, R6 ;  /* 0x00000008000c7825 */ /* 0x000fc800078e0206 */
[----:B------:R1:W-:Y:S04]  /*04a0*/  STG.E.64 desc[UR4][R10.64], R8 ;  /* 0x000000080a007986 */ /* 0x0003e8000c101b04 */
[----:B------:R-:W2:Y:S04]  /*04b0*/  LDG.E.64 R14, desc[UR4][R12.64] ;  /* 0x000000040c0e7981 */ /* 0x000ea8000c1e1b00 */
[----:B------:R-:W2:Y:S01]  /*04c0*/  LDG.E.64 R18, desc[UR4][R16.64] ;  /* 0x0000000410127981 */ /* 0x000ea2000c1e1b00 */
[----:B0-----:R-:W-:Y:S01]  /*04d0*/  IMAD.WIDE R4, R0, 0x8, R16 ;  /* 0x0000000800047825 */ /* 0x001fe200078e0210 */
[----:B--2---:R-:W-:-:S03]  /*04e0*/  DFMA R14, R14, UR10, R18 ;  /* 0x0000000a0e0e7c2b */ /* 0x004fc60008000012 */
[----:B------:R-:W-:-:S04]  /*04f0*/  IMAD.WIDE R18, R0, 0x8, R12 ;  /* 0x0000000800127825 */ /* 0x000fc800078e020c */
[----:B------:R1:W-:Y:S04]  /*0500*/  STG.E.64 desc[UR4][R16.64], R14 ;  /* 0x0000000e10007986 */ /* 0x0003e8000c101b04 */
[----:B------:R-:W2:Y:S04]  /*0510*/  LDG.E.64 R18, desc[UR4][R18.64] ;  /* 0x0000000412127981 */ /* 0x000ea8000c1e1b00 */
[----:B------:R-:W2:Y:S01]  /*0520*/  LDG.E.64 R6, desc[UR4][R4.64] ;  /* 0x0000000404067981 */ /* 0x000ea2000c1e1b00 */
[----:B------:R-:W-:-:S04]  /*0530*/  LEA R3, R0, R3, 0x2 ;  /* 0x0000000300037211 */ /* 0x000fc800078e10ff */
[----:B------:R-:W-:Y:S01]  /*0540*/  ISETP.GE.AND P0, PT, R3, UR6, PT ;  /* 0x0000000603007c0c */ /* 0x000fe2000bf06270 */
[----:B--2---:R-:W-:-:S07]  /*0550*/  DFMA R6, R18, UR10, R6 ;  /* 0x0000000a12067c2b */ /* 0x004fce0008000006 */
[----:B------:R1:W-:Y:S05]  /*0560*/  STG.E.64 desc[UR4][R4.64], R6 ;  /* 0x0000000604007986 */ /* 0x0003ea000c101b04 */
[----:B------:R-:W-:Y:S05]  /*0570*/  @!P0 BRA `(.L_x_4) ;  /* 0xfffffffc008c8947 */ /* 0x000fea000383ffff */
[----:B------:R-:W-:Y:S05]  /*0580*/  EXIT ;  /* 0x000000000000794d */ /* 0x000fea0003800000 */
.L_x_5:
        /* <DEDUP_REMOVED lines=15> */
.L_x_7:


//--------------------- .nv.shared.reserved.0     --------------------------
	.section	.nv.shared.reserved.0,"aw",@nobits
	.weak		__nv_reservedSMEM_offset_0_alias
	.size		__nv_reservedSMEM_offset_0_alias, 0, 64
	.other		__nv_reservedSMEM_offset_0_alias,@"STO_CUDA_RESERVED_SHARED STV_DEFAULT"
__nv_reservedSMEM_offset_0_alias:
	.zero		0
	.zero		64


//--------------------- .nv.constant0._Z11daxpy_mono_idPdS_ --------------------------
	.section	.nv.constant0._Z11daxpy_mono_idPdS_,"a",@progbits
	.sectionflags	@""
	.align	4
.nv.constant0._Z11daxpy_mono_idPdS_:
	.zero		928


//--------------------- .nv.constant0._Z6daxpy_idPdS_ --------------------------
	.section	.nv.constant0._Z6daxpy_idPdS_,"a",@progbits
	.sectionflags	@""
	.align	4
.nv.constant0._Z6daxpy_idPdS_:
	.zero		928


//--------------------- SYMBOLS --------------------------

	.type		.nv.reservedSmem.offset0,@object
	.size		.nv.reservedSmem.offset0,0x4
